	.headerflags	@"EF_CUDA_TEXMODE_UNIFIED EF_CUDA_64BIT_ADDRESS EF_CUDA_ACCELERATORS EF_CUDA_SM90 EF_CUDA_VIRTUAL_SM(EF_CUDA_SM90)"
	.elftype	@"ET_EXEC"


//--------------------- .nv.info                  --------------------------
	.section	.nv.info,"",@"SHT_CUDA_INFO"
	.align	4


	//----- nvinfo : EIATTR_REGCOUNT
	.align		4
        /*0000*/ 	.byte	0x04, 0x2f
        /*0002*/ 	.short	(.L_3 - .L_2)
	.align		4
.L_2:
        /*0004*/ 	.word	index@(triton_poi_fused__native_batch_norm_legit_no_training__unsafe_index_add_convolution_native_batch_norm_backward_relu_39)
        /*0008*/ 	.word	0x00000020


	//----- nvinfo : EIATTR_MIN_STACK_SIZE
	.align		4
.L_3:
        /*000c*/ 	.byte	0x04, 0x12
        /*000e*/ 	.short	(.L_5 - .L_4)
	.align		4
.L_4:
        /*0010*/ 	.word	index@(triton_poi_fused__native_batch_norm_legit_no_training__unsafe_index_add_convolution_native_batch_norm_backward_relu_39)
        /*0014*/ 	.word	0x00000000


	//----- nvinfo : EIATTR_FRAME_SIZE
	.align		4
.L_5:
        /*0018*/ 	.byte	0x04, 0x11
        /*001a*/ 	.short	(.L_7 - .L_6)
	.align		4
.L_6:
        /*001c*/ 	.word	index@(triton_poi_fused__native_batch_norm_legit_no_training__unsafe_index_add_convolution_native_batch_norm_backward_relu_39)
        /*0020*/ 	.word	0x00000000


	//----- nvinfo : EIATTR_MIN_STACK_SIZE
	.align		4
.L_7:
        /*0024*/ 	.byte	0x04, 0x12
        /*0026*/ 	.short	(.L_9 - .L_8)
	.align		4
.L_8:
        /*0028*/ 	.word	index@(triton_poi_fused__native_batch_norm_legit_no_training__unsafe_index_add_convolution_native_batch_norm_backward_relu_39)
        /*002c*/ 	.word	0x00000000
.L_9:


//--------------------- .nv.info.triton_poi_fused__native_batch_norm_legit_no_training__unsafe_index_add_convolution_native_batch_norm_backward_relu_39 --------------------------
	.section	.nv.info.triton_poi_fused__native_batch_norm_legit_no_training__unsafe_index_add_convolution_native_batch_norm_backward_relu_39,"",@"SHT_CUDA_INFO"
	.sectionflags	@""
	.align	4


	//----- nvinfo : EIATTR_CUDA_API_VERSION
	.align		4
        /*0000*/ 	.byte	0x04, 0x37
        /*0002*/ 	.short	(.L_11 - .L_10)
.L_10:
        /*0004*/ 	.word	0x0000007c


	//----- nvinfo : EIATTR_KPARAM_INFO
	.align		4
.L_11:
        /*0008*/ 	.byte	0x04, 0x17
        /*000a*/ 	.short	(.L_13 - .L_12)
.L_12:
        /*000c*/ 	.word	0x00000000
        /*0010*/ 	.short	0x0011
        /*0012*/ 	.short	0x0088
        /*0014*/ 	.byte	0x00, 0xf0, 0x11, 0x00


	//----- nvinfo : EIATTR_KPARAM_INFO
	.align		4
.L_13:
        /*0018*/ 	.byte	0x04, 0x17
        /*001a*/ 	.short	(.L_15 - .L_14)
.L_14:
        /*001c*/ 	.word	0x00000000
        /*0020*/ 	.short	0x0010
        /*0022*/ 	.short	0x0080
        /*0024*/ 	.byte	0x00, 0xf4, 0x21, 0x00


	//----- nvinfo : EIATTR_KPARAM_INFO
	.align		4
.L_15:
        /*0028*/ 	.byte	0x04, 0x17
        /*002a*/ 	.short	(.L_17 - .L_16)
.L_16:
        /*002c*/ 	.word	0x00000000
        /*0030*/ 	.short	0x000f
        /*0032*/ 	.short	0x0078
        /*0034*/ 	.byte	0x00, 0xf4, 0x21, 0x00


	//----- nvinfo : EIATTR_KPARAM_INFO
	.align		4
.L_17:
        /*0038*/ 	.byte	0x04, 0x17
        /*003a*/ 	.short	(.L_19 - .L_18)
.L_18:
        /*003c*/ 	.word	0x00000000
        /*0040*/ 	.short	0x000e
        /*0042*/ 	.short	0x0070
        /*0044*/ 	.byte	0x00, 0xf4, 0x21, 0x00


	//----- nvinfo : EIATTR_KPARAM_INFO
	.align		4
.L_19:
        /*0048*/ 	.byte	0x04, 0x17
        /*004a*/ 	.short	(.L_21 - .L_20)
.L_20:
        /*004c*/ 	.word	0x00000000
        /*0050*/ 	.short	0x000d
        /*0052*/ 	.short	0x0068
        /*0054*/ 	.byte	0x00, 0xf4, 0x21, 0x00


	//----- nvinfo : EIATTR_KPARAM_INFO
	.align		4
.L_21:
        /*0058*/ 	.byte	0x04, 0x17
        /*005a*/ 	.short	(.L_23 - .L_22)
.L_22:
        /*005c*/ 	.word	0x00000000
        /*0060*/ 	.short	0x000c
        /*0062*/ 	.short	0x0060
        /*0064*/ 	.byte	0x00, 0xf4, 0x21, 0x00


	//----- nvinfo : EIATTR_KPARAM_INFO
	.align		4
.L_23:
        /*0068*/ 	.byte	0x04, 0x17
        /*006a*/ 	.short	(.L_25 - .L_24)
.L_24:
        /*006c*/ 	.word	0x00000000
        /*0070*/ 	.short	0x000b
        /*0072*/ 	.short	0x0058
        /*0074*/ 	.byte	0x00, 0xf4, 0x21, 0x00


	//----- nvinfo : EIATTR_KPARAM_INFO
	.align		4
.L_25:
        /*0078*/ 	.byte	0x04, 0x17
        /*007a*/ 	.short	(.L_27 - .L_26)
.L_26:
        /*007c*/ 	.word	0x00000000
        /*0080*/ 	.short	0x000a
        /*0082*/ 	.short	0x0050
        /*0084*/ 	.byte	0x00, 0xf4, 0x21, 0x00


	//----- nvinfo : EIATTR_KPARAM_INFO
	.align		4
.L_27:
        /*0088*/ 	.byte	0x04, 0x17
        /*008a*/ 	.short	(.L_29 - .L_28)
.L_28:
        /*008c*/ 	.word	0x00000000
        /*0090*/ 	.short	0x0009
        /*0092*/ 	.short	0x0048
        /*0094*/ 	.byte	0x00, 0xf4, 0x21, 0x00


	//----- nvinfo : EIATTR_KPARAM_INFO
	.align		4
.L_29:
        /*0098*/ 	.byte	0x04, 0x17
        /*009a*/ 	.short	(.L_31 - .L_30)
.L_30:
        /*009c*/ 	.word	0x00000000
        /*00a0*/ 	.short	0x0008
        /*00a2*/ 	.short	0x0040
        /*00a4*/ 	.byte	0x00, 0xf4, 0x21, 0x00


	//----- nvinfo : EIATTR_KPARAM_INFO
	.align		4
.L_31:
        /*00a8*/ 	.byte	0x04, 0x17
        /*00aa*/ 	.short	(.L_33 - .L_32)
.L_32:
        /*00ac*/ 	.word	0x00000000
        /*00b0*/ 	.short	0x0007
        /*00b2*/ 	.short	0x0038
        /*00b4*/ 	.byte	0x00, 0xf4, 0x21, 0x00


	//----- nvinfo : EIATTR_KPARAM_INFO
	.align		4
.L_33:
        /*00b8*/ 	.byte	0x04, 0x17
        /*00ba*/ 	.short	(.L_35 - .L_34)
.L_34:
        /*00bc*/ 	.word	0x00000000
        /*00c0*/ 	.short	0x0006
        /*00c2*/ 	.short	0x0030
        /*00c4*/ 	.byte	0x00, 0xf4, 0x21, 0x00


	//----- nvinfo : EIATTR_KPARAM_INFO
	.align		4
.L_35:
        /*00c8*/ 	.byte	0x04, 0x17
        /*00ca*/ 	.short	(.L_37 - .L_36)
.L_36:
        /*00cc*/ 	.word	0x00000000
        /*00d0*/ 	.short	0x0005
        /*00d2*/ 	.short	0x0028
        /*00d4*/ 	.byte	0x00, 0xf4, 0x21, 0x00


	//----- nvinfo : EIATTR_KPARAM_INFO
	.align		4
.L_37:
        /*00d8*/ 	.byte	0x04, 0x17
        /*00da*/ 	.short	(.L_39 - .L_38)
.L_38:
        /*00dc*/ 	.word	0x00000000
        /*00e0*/ 	.short	0x0004
        /*00e2*/ 	.short	0x0020
        /*00e4*/ 	.byte	0x00, 0xf4, 0x21, 0x00


	//----- nvinfo : EIATTR_KPARAM_INFO
	.align		4
.L_39:
        /*00e8*/ 	.byte	0x04, 0x17
        /*00ea*/ 	.short	(.L_41 - .L_40)
.L_40:
        /*00ec*/ 	.word	0x00000000
        /*00f0*/ 	.short	0x0003
        /*00f2*/ 	.short	0x0018
        /*00f4*/ 	.byte	0x00, 0xf4, 0x21, 0x00


	//----- nvinfo : EIATTR_KPARAM_INFO
	.align		4
.L_41:
        /*00f8*/ 	.byte	0x04, 0x17
        /*00fa*/ 	.short	(.L_43 - .L_42)
.L_42:
        /*00fc*/ 	.word	0x00000000
        /*0100*/ 	.short	0x0002
        /*0102*/ 	.short	0x0010
        /*0104*/ 	.byte	0x00, 0xf4, 0x21, 0x00


	//----- nvinfo : EIATTR_KPARAM_INFO
	.align		4
.L_43:
        /*0108*/ 	.byte	0x04, 0x17
        /*010a*/ 	.short	(.L_45 - .L_44)
.L_44:
        /*010c*/ 	.word	0x00000000
        /*0110*/ 	.short	0x0001
        /*0112*/ 	.short	0x0008
        /*0114*/ 	.byte	0x00, 0xf4, 0x21, 0x00


	//----- nvinfo : EIATTR_KPARAM_INFO
	.align		4
.L_45:
        /*0118*/ 	.byte	0x04, 0x17
        /*011a*/ 	.short	(.L_47 - .L_46)
.L_46:
        /*011c*/ 	.word	0x00000000
        /*0120*/ 	.short	0x0000
        /*0122*/ 	.short	0x0000
        /*0124*/ 	.byte	0x00, 0xf4, 0x21, 0x00


	//----- nvinfo : EIATTR_SPARSE_MMA_MASK
	.align		4
.L_47:
        /*0128*/ 	.byte	0x03, 0x50
        /*012a*/ 	.short	0x0000


	//----- nvinfo : EIATTR_MAXREG_COUNT
	.align		4
        /*012c*/ 	.byte	0x03, 0x1b
        /*012e*/ 	.short	0x00ff


	//----- nvinfo : EIATTR_EXIT_INSTR_OFFSETS
	.align		4
        /*0130*/ 	.byte	0x04, 0x1c
        /*0132*/ 	.short	(.L_49 - .L_48)


	//   ....[0]....
.L_48:
        /*0134*/ 	.word	0x00000750


	//----- nvinfo : EIATTR_REQNTID
	.align		4
.L_49:
        /*0138*/ 	.byte	0x04, 0x10
        /*013a*/ 	.short	(.L_51 - .L_50)
.L_50:
        /*013c*/ 	.word	0x00000080
        /*0140*/ 	.word	0x00000001
        /*0144*/ 	.word	0x00000001


	//----- nvinfo : EIATTR_CBANK_PARAM_SIZE
	.align		4
.L_51:
        /*0148*/ 	.byte	0x03, 0x19
        /*014a*/ 	.short	0x008c


	//----- nvinfo : EIATTR_PARAM_CBANK
	.align		4
        /*014c*/ 	.byte	0x04, 0x0a
        /*014e*/ 	.short	(.L_53 - .L_52)
	.align		4
.L_52:
        /*0150*/ 	.word	index@(.nv.constant0.triton_poi_fused__native_batch_norm_legit_no_training__unsafe_index_add_convolution_native_batch_norm_backward_relu_39)
        /*0154*/ 	.short	0x0210
        /*0156*/ 	.short	0x008c


	//----- nvinfo : EIATTR_SW_WAR
	.align		4
.L_53:
        /*0158*/ 	.byte	0x04, 0x36
        /*015a*/ 	.short	(.L_55 - .L_54)
.L_54:
        /*015c*/ 	.word	0x00000008
.L_55:


//--------------------- .nv.callgraph             --------------------------
	.section	.nv.callgraph,"",@"SHT_CUDA_CALLGRAPH"
	.align	4
	.sectionentsize	8
	.align		4
        /*0000*/ 	.word	0x00000000
	.align		4
        /*0004*/ 	.word	0xffffffff
	.align		4
        /*0008*/ 	.word	0x00000000
	.align		4
        /*000c*/ 	.word	0xfffffffe
	.align		4
        /*0010*/ 	.word	0x00000000
	.align		4
        /*0014*/ 	.word	0xfffffffd
	.align		4
        /*0018*/ 	.word	0x00000000
	.align		4
        /*001c*/ 	.word	0xfffffffc


//--------------------- .nv.constant4             --------------------------
	.section	.nv.constant4,"a",@progbits
	.align	8
	.align		8
.nv.constant4:
        /*0000*/ 	.dword	_$_str
	.align		8
        /*0008*/ 	.dword	_$_str_$_2


//--------------------- .text.triton_poi_fused__native_batch_norm_legit_no_training__unsafe_index_add_convolution_native_batch_norm_backward_relu_39 --------------------------
	.section	.text.triton_poi_fused__native_batch_norm_legit_no_training__unsafe_index_add_convolution_native_batch_norm_backward_relu_39,"ax",@progbits
	.align	128
        .global         triton_poi_fused__native_batch_norm_legit_no_training__unsafe_index_add_convolution_native_batch_norm_backward_relu_39
        .type           triton_poi_fused__native_batch_norm_legit_no_training__unsafe_index_add_convolution_native_batch_norm_backward_relu_39,@function
        .size           triton_poi_fused__native_batch_norm_legit_no_training__unsafe_index_add_convolution_native_batch_norm_backward_relu_39,(.L_x_1 - triton_poi_fused__native_batch_norm_legit_no_training__unsafe_index_add_convolution_native_batch_norm_backward_relu_39)
        .other          triton_poi_fused__native_batch_norm_legit_no_training__unsafe_index_add_convolution_native_batch_norm_backward_relu_39,@"STO_CUDA_ENTRY STV_DEFAULT"
triton_poi_fused__native_batch_norm_legit_no_training__unsafe_index_add_convolution_native_batch_norm_backward_relu_39:
.text.triton_poi_fused__native_batch_norm_legit_no_training__unsafe_index_add_convolution_native_batch_norm_backward_relu_39:
[----:B------:R-:W-:Y:S01]  /*0000*/  LDC R1, c[0x0][0x28] ;  /* 0x00000a00ff017b82 */ /* 0x000fe20000000800 */
[----:B------:R-:W1:Y:S07]  /*0010*/  S2R R2, SR_TID.X ;  /* 0x0000000000027919 */ /* 0x000e6e0000002100 */
[----:B------:R-:W2:Y:S01]  /*0020*/  LDC.64 R8, c[0x0][0x238] ;  /* 0x00008e00ff087b82 */ /* 0x000ea20000000a00 */
[----:B------:R-:W-:Y:S01]  /*0030*/  ULDC.64 UR4, c[0x0][0x208] ;  /* 0x0000820000047ab9 */ /* 0x000fe20000000a00 */
[----:B------:R-:W-:Y:S01]  /*0040*/  ULDC.64 UR6, c[0x0][0x240] ;  /* 0x0000900000067ab9 */ /* 0x000fe20000000a00 */
[----:B------:R-:W3:Y:S05]  /*0050*/  S2R R7, SR_CTAID.X ;  /* 0x0000000000077919 */ /* 0x000eea0000002500 */
[----:B------:R-:W4:Y:S08]  /*0060*/  LDC.64 R24, c[0x0][0x228] ;  /* 0x00008a00ff187b82 */ /* 0x000f300000000a00 */
[----:B------:R-:W5:Y:S08]  /*0070*/  LDC.64 R26, c[0x0][0x220] ;  /* 0x00008800ff1a7b82 */ /* 0x000f700000000a00 */
[----:B------:R-:W4:Y:S01]  /*0080*/  LDC.64 R18, c[0x0][0x230] ;  /* 0x00008c00ff127b82 */ /* 0x000f220000000a00 */
[----:B-1----:R-:W-:-:S07]  /*0090*/  LOP3.LUT R2, R2, 0x7f, RZ, 0xc0, !PT ;  /* 0x0000007f02027812 */ /* 0x002fce00078ec0ff */
[----:B------:R-:W1:Y:S01]  /*00a0*/  LDC.64 R22, c[0x0][0x218] ;  /* 0x00008600ff167b82 */ /* 0x000e620000000a00 */
[----:B---3--:R-:W-:-:S07]  /*00b0*/  IMAD R2, R7, 0x80, R2 ;  /* 0x0000008007027824 */ /* 0x008fce00078e0202 */
[----:B------:R-:W3:Y:S01]  /*00c0*/  LDC.64 R20, c[0x0][0x210] ;  /* 0x00008400ff147b82 */ /* 0x000ee20000000a00 */
[----:B------:R-:W-:-:S04]  /*00d0*/  SHF.R.S32.HI R3, RZ, 0x1f, R2 ;  /* 0x0000001fff037819 */ /* 0x000fc80000011402 */
[----:B------:R-:W-:-:S04]  /*00e0*/  LEA.HI R3, R3, R2, RZ, 0x5 ;  /* 0x0000000203037211 */ /* 0x000fc800078f28ff */
[----:B------:R-:W-:Y:S02]  /*00f0*/  SHF.R.S32.HI R0, RZ, 0x5, R3 ;  /* 0x00000005ff007819 */ /* 0x000fe40000011403 */
[----:B------:R-:W-:Y:S02]  /*0100*/  LOP3.LUT R5, R3, 0xffffffe0, RZ, 0xc0, !PT ;  /* 0xffffffe003057812 */ /* 0x000fe400078ec0ff */
[----:B------:R-:W-:-:S03]  /*0110*/  LEA.HI R4, R0, R0, RZ, 0x5 ;  /* 0x0000000000047211 */ /* 0x000fc600078f28ff */
[----:B------:R-:W-:Y:S01]  /*0120*/  IMAD.IADD R5, R2, 0x1, -R5 ;  /* 0x0000000102057824 */ /* 0x000fe200078e0a05 */
[----:B------:R-:W-:-:S03]  /*0130*/  LOP3.LUT R3, R4, 0xffffffe0, RZ, 0xc0, !PT ;  /* 0xffffffe004037812 */ /* 0x000fc600078ec0ff */
[----:B--2---:R-:W-:Y:S01]  /*0140*/  IMAD.WIDE R4, R5, 0x8, R8 ;  /* 0x0000000805047825 */ /* 0x004fe200078e0208 */
[----:B------:R-:W-:-:S05]  /*0150*/  IADD3 R3, R0, -R3, RZ ;  /* 0x8000000300037210 */ /* 0x000fca0007ffe0ff */
[----:B------:R-:W-:Y:S01]  /*0160*/  IMAD.WIDE R8, R3, 0x8, R8 ;  /* 0x0000000803087825 */ /* 0x000fe200078e0208 */
[----:B------:R-:W2:Y:S05]  /*0170*/  LDG.E.EL.64 R4, desc[UR4][R4.64] ;  /* 0x0000000404047981 */ /* 0x000eaa000c2e1b00 */
[----:B------:R-:W2:Y:S01]  /*0180*/  LDG.E.EL.64 R8, desc[UR4][R8.64] ;  /* 0x0000000408087981 */ /* 0x000ea2000c2e1b00 */
[----:B------:R-:W-:Y:S02]  /*0190*/  SHF.R.S32.HI R3, RZ, 0x18, R7 ;  /* 0x00000018ff037819 */ /* 0x000fe40000011407 */
[----:B------:R-:W1:Y:S02]  /*01a0*/  LDC.64 R6, c[0x0][0x270] ;  /* 0x00009c00ff067b82 */ /* 0x000e640000000a00 */
[----:B------:R-:W-:-:S04]  /*01b0*/  SGXT R3, R3, 0x1 ;  /* 0x000000010303781a */ /* 0x000fc80000000200 */
[----:B------:R-:W-:-:S04]  /*01c0*/  LEA.HI R3, R3, R2, RZ, 0xa ;  /* 0x0000000203037211 */ /* 0x000fc800078f50ff */
[----:B------:R-:W-:-:S04]  /*01d0*/  SHF.R.S32.HI R3, RZ, 0xa, R3 ;  /* 0x0000000aff037819 */ /* 0x000fc80000011403 */
[C---:B------:R-:W-:Y:S01]  /*01e0*/  LEA.HI R0, R3.reuse, R3, RZ, 0x2 ;  /* 0x0000000303007211 */ /* 0x040fe200078f10ff */
[----:B------:R-:W-:-:S03]  /*01f0*/  IMAD.SHL.U32 R11, R3, 0x100, RZ ;  /* 0x00000100030b7824 */ /* 0x000fc600078e00ff */
[----:B------:R-:W-:-:S04]  /*0200*/  LOP3.LUT R0, R0, 0xfffffffc, RZ, 0xc0, !PT ;  /* 0xfffffffc00007812 */ /* 0x000fc800078ec0ff */
[----:B------:R-:W-:-:S05]  /*0210*/  IADD3 R0, R3, -R0, RZ ;  /* 0x8000000003007210 */ /* 0x000fca0007ffe0ff */
[----:B01----:R-:W-:-:S05]  /*0220*/  IMAD.WIDE R6, R0, 0x4, R6 ;  /* 0x0000000400067825 */ /* 0x003fca00078e0206 */
[----:B------:R-:W2:Y:S01]  /*0230*/  LDG.E.EL R3, desc[UR4][R6.64] ;  /* 0x0000000406037981 */ /* 0x000ea2000c2e1900 */
[----:B----4-:R-:W-:-:S04]  /*0240*/  IMAD.WIDE R24, R0, 0x4, R24 ;  /* 0x0000000400187825 */ /* 0x010fc800078e0218 */
[C---:B-----5:R-:W-:Y:S02]  /*0250*/  IMAD.WIDE R26, R2.reuse, 0x4, R26 ;  /* 0x00000004021a7825 */ /* 0x060fe400078e021a */
[----:B------:R-:W4:Y:S02]  /*0260*/  LDG.E.EL R24, desc[UR4][R24.64] ;  /* 0x0000000418187981 */ /* 0x000f24000c2e1900 */
[----:B------:R-:W-:Y:S02]  /*0270*/  IMAD.WIDE R18, R2, 0x4, R18 ;  /* 0x0000000402127825 */ /* 0x000fe400078e0212 */
[----:B------:R-:W4:Y:S02]  /*0280*/  LDG.E R7, desc[UR4][R26.64] ;  /* 0x000000041a077981 */ /* 0x000f24000c1e1900 */
[----:B------:R-:W-:Y:S02]  /*0290*/  IMAD.WIDE R22, R0, 0x4, R22 ;  /* 0x0000000400167825 */ /* 0x000fe400078e0216 */
[----:B------:R-:W5:Y:S02]  /*02a0*/  LDG.E R18, desc[UR4][R18.64] ;  /* 0x0000000412127981 */ /* 0x000f64000c1e1900 */
[----:B---3--:R-:W-:-:S02]  /*02b0*/  IMAD.WIDE R20, R2, 0x4, R20 ;  /* 0x0000000402147825 */ /* 0x008fc400078e0214 */
[----:B------:R-:W3:Y:S01]  /*02c0*/  LDG.E.EL R22, desc[UR4][R22.64] ;  /* 0x0000000416167981 */ /* 0x000ee2000c2e1900 */
[----:B--2---:R-:W-:-:S04]  /*02d0*/  SHF.R.U32.HI R28, RZ, 0x1b, R5 ;  /* 0x0000001bff1c7819 */ /* 0x004fc80000011605 */
[----:B------:R-:W-:Y:S02]  /*02e0*/  LOP3.LUT R28, R28, 0x10, RZ, 0xc0, !PT ;  /* 0x000000101c1c7812 */ /* 0x000fe400078ec0ff */
[----:B------:R-:W-:Y:S02]  /*02f0*/  SHF.R.U32.HI R13, RZ, 0x1b, R9 ;  /* 0x0000001bff0d7819 */ /* 0x000fe40000011609 */
[--C-:B------:R-:W-:Y:S02]  /*0300*/  IADD3 R28, P1, P2, R28, R4, R11.reuse ;  /* 0x000000041c1c7210 */ /* 0x100fe40007a3e00b */
[----:B------:R-:W-:Y:S02]  /*0310*/  LOP3.LUT R13, R13, 0x10, RZ, 0xc0, !PT ;  /* 0x000000100d0d7812 */ /* 0x000fe400078ec0ff */
[----:B------:R-:W-:Y:S02]  /*0320*/  SHF.R.S32.HI R11, RZ, 0x1f, R11 ;  /* 0x0000001fff0b7819 */ /* 0x000fe4000001140b */
[----:B------:R-:W-:-:S02]  /*0330*/  IADD3 R4, P0, R8, R13, RZ ;  /* 0x0000000d08047210 */ /* 0x000fc40007f1e0ff */
[----:B------:R-:W-:Y:S01]  /*0340*/  IADD3.X R5, RZ, R5, R11, P1, P2 ;  /* 0x00000005ff057210 */ /* 0x000fe20000fe440b */
[----:B------:R-:W0:Y:S02]  /*0350*/  LDC.64 R12, c[0x0][0x248] ;  /* 0x00009200ff0c7b82 */ /* 0x000e240000000a00 */
[----:B------:R-:W-:Y:S01]  /*0360*/  IMAD.X R8, RZ, RZ, R9, P0 ;  /* 0x000000ffff087224 */ /* 0x000fe200000e0609 */
[----:B------:R-:W-:-:S04]  /*0370*/  LEA R28, P0, R4, R28, 0x4 ;  /* 0x0000001c041c7211 */ /* 0x000fc800078020ff */
[----:B------:R-:W-:Y:S02]  /*0380*/  LEA.HI.X R5, R4, R5, R8, 0x4, P0 ;  /* 0x0000000504057211 */ /* 0x000fe400000f2408 */
[----:B------:R-:W1:Y:S02]  /*0390*/  LDC.64 R8, c[0x0][0x258] ;  /* 0x00009600ff087b82 */ /* 0x000e640000000a00 */
[C---:B------:R-:W-:Y:S02]  /*03a0*/  SHF.L.U64.HI R14, R28.reuse, 0x2, R5 ;  /* 0x000000021c0e7819 */ /* 0x040fe40000010205 */
[----:B------:R-:W-:-:S04]  /*03b0*/  SHF.L.U32 R28, R28, 0x2, RZ ;  /* 0x000000021c1c7819 */ /* 0x000fc800000006ff */
[----:B------:R-:W-:-:S04]  /*03c0*/  IADD3 R10, P0, R28, UR6, RZ ;  /* 0x000000061c0a7c10 */ /* 0x000fc8000ff1e0ff */
[----:B------:R-:W-:Y:S01]  /*03d0*/  IADD3.X R11, R14, UR7, RZ, P0, !PT ;  /* 0x000000070e0b7c10 */ /* 0x000fe200087fe4ff */
[----:B------:R-:W-:Y:S02]  /*03e0*/  ULDC.64 UR6, c[0x0][0x250] ;  /* 0x0000940000067ab9 */ /* 0x000fe40000000a00 */
[----:B------:R-:W-:Y:S02]  /*03f0*/  IADD3 R16, P0, R28, UR6, RZ ;  /* 0x000000061c107c10 */ /* 0x000fe4000ff1e0ff */
[----:B------:R2:W3:Y:S02]  /*0400*/  LDG.E.EL R4, desc[UR4][R10.64] ;  /* 0x000000040a047981 */ /* 0x0004e4000c2e1900 */
[----:B------:R-:W-:Y:S01]  /*0410*/  IADD3.X R17, R14, UR7, RZ, P0, !PT ;  /* 0x000000070e117c10 */ /* 0x000fe200087fe4ff */
[----:B------:R-:W-:Y:S02]  /*0420*/  ULDC.64 UR6, c[0x0][0x260] ;  /* 0x0000980000067ab9 */ /* 0x000fe40000000a00 */
[----:B------:R-:W-:-:S02]  /*0430*/  IADD3 R28, P0, R28, UR6, RZ ;  /* 0x000000061c1c7c10 */ /* 0x000fc4000ff1e0ff */
[----:B------:R0:W3:Y:S02]  /*0440*/  LDG.E.EL R5, desc[UR4][R16.64] ;  /* 0x0000000410057981 */ /* 0x0000e4000c2e1900 */
[----:B------:R-:W-:Y:S01]  /*0450*/  IADD3.X R29, R14, UR7, RZ, P0, !PT ;  /* 0x000000070e1d7c10 */ /* 0x000fe200087fe4ff */
[C---:B-1----:R-:W-:Y:S01]  /*0460*/  IMAD.WIDE R8, R0.reuse, 0x4, R8 ;  /* 0x0000000400087825 */ /* 0x042fe200078e0208 */
[----:B------:R-:W1:Y:S03]  /*0470*/  LDC.64 R14, c[0x0][0x268] ;  /* 0x00009a00ff0e7b82 */ /* 0x000e660000000a00 */
[C---:B0-----:R-:W-:Y:S01]  /*0480*/  IMAD.WIDE R12, R0.reuse, 0x4, R12 ;  /* 0x00000004000c7825 */ /* 0x041fe200078e020c */
[----:B------:R-:W3:Y:S04]  /*0490*/  LDG.E.EL R6, desc[UR4][R28.64] ;  /* 0x000000041c067981 */ /* 0x000ee8000c2e1900 */
[----:B--2---:R-:W0:Y:S01]  /*04a0*/  LDC.64 R10, c[0x0][0x278] ;  /* 0x00009e00ff0a7b82 */ /* 0x004e220000000a00 */
[----:B------:R-:W3:Y:S04]  /*04b0*/  LDG.E.EL R8, desc[UR4][R8.64] ;  /* 0x0000000408087981 */ /* 0x000ee8000c2e1900 */
[----:B------:R-:W2:Y:S03]  /*04c0*/  LDG.E.EL R13, desc[UR4][R12.64] ;  /* 0x000000040c0d7981 */ /* 0x000ea6000c2e1900 */
[----:B------:R-:W4:Y:S01]  /*04d0*/  LDC.64 R16, c[0x0][0x280] ;  /* 0x0000a000ff107b82 */ /* 0x000f220000000a00 */
[----:B------:R-:W2:Y:S01]  /*04e0*/  LDG.E R9, desc[UR4][R20.64] ;  /* 0x0000000414097981 */ /* 0x000ea2000c1e1900 */
[----:B-1----:R-:W-:-:S06]  /*04f0*/  IMAD.WIDE R14, R0, 0x4, R14 ;  /* 0x00000004000e7825 */ /* 0x002fcc00078e020e */
[----:B------:R-:W2:Y:S01]  /*0500*/  LDG.E.EL R14, desc[UR4][R14.64] ;  /* 0x000000040e0e7981 */ /* 0x000ea2000c2e1900 */
[----:B0-----:R-:W-:-:S06]  /*0510*/  IMAD.WIDE R10, R0, 0x4, R10 ;  /* 0x00000004000a7825 */ /* 0x001fcc00078e020a */
[----:B------:R0:W2:Y:S01]  /*0520*/  LDG.E.EL R10, desc[UR4][R10.64] ;  /* 0x000000040a0a7981 */ /* 0x0000a2000c2e1900 */
[----:B----4-:R-:W-:-:S06]  /*0530*/  IMAD.WIDE R16, R0, 0x4, R16 ;  /* 0x0000000400107825 */ /* 0x010fcc00078e0210 */
[----:B------:R-:W4:Y:S01]  /*0540*/  LDG.E.EL R17, desc[UR4][R16.64] ;  /* 0x0000000410117981 */ /* 0x000f22000c2e1900 */
[----:B------:R-:W-:-:S04]  /*0550*/  FADD R3, R3, 9.9999997473787516356e-06 ;  /* 0x3727c5ac03037421 */ /* 0x000fc80000000000 */
[----:B------:R-:W1:Y:S02]  /*0560*/  MUFU.SQRT R0, R3 ;  /* 0x0000000300007308 */ /* 0x000e640000002000 */
[C---:B-1----:R-:W-:Y:S02]  /*0570*/  FSETP.GT.AND P0, PT, R0.reuse, 8.50705917302346158658e+37, PT ;  /* 0x7e8000000000780b */ /* 0x042fe40003f04000 */
[----:B------:R-:W-:Y:S01]  /*0580*/  FSETP.GEU.AND P1, PT, R0, 1.175494350822287508e-38, PT ;  /* 0x008000000000780b */ /* 0x000fe20003f2e000 */
[----:B------:R-:W-:-:S10]  /*0590*/  FADD R7, R7, R24 ;  /* 0x0000001807077221 */ /* 0x000fd40000000000 */
[----:B------:R-:W-:-:S04]  /*05a0*/  @P0 FMUL R0, R0, 0.25 ;  /* 0x3e80000000000820 */ /* 0x000fc80000400000 */
[----:B------:R-:W-:Y:S01]  /*05b0*/  @!P1 FMUL R0, R0, 16777216 ;  /* 0x4b80000000009820 */ /* 0x000fe20000400000 */
[----:B0-----:R-:W-:Y:S02]  /*05c0*/  IMAD.MOV.U32 R11, RZ, RZ, 0x3e800000 ;  /* 0x3e800000ff0b7424 */ /* 0x001fe400078e00ff */
[----:B-----5:R-:W-:-:S03]  /*05d0*/  FADD R18, R18, R7 ;  /* 0x0000000712127221 */ /* 0x020fc60000000000 */
[----:B------:R-:W0:Y:S01]  /*05e0*/  MUFU.RCP R0, R0 ;  /* 0x0000000000007308 */ /* 0x000e220000001000 */
[----:B------:R-:W-:-:S05]  /*05f0*/  FSEL R11, R11, 1, P0 ;  /* 0x3f8000000b0b7808 */ /* 0x000fca0000000000 */
[----:B------:R-:W-:-:S04]  /*0600*/  @!P1 FMUL R11, R11, 16777216 ;  /* 0x4b8000000b0b9820 */ /* 0x000fc80000400000 */
[----:B0-----:R-:W-:Y:S01]  /*0610*/  FMUL R0, R0, R11 ;  /* 0x0000000b00007220 */ /* 0x001fe20000400000 */
[----:B---3--:R-:W-:-:S04]  /*0620*/  FADD R5, R8, R5 ;  /* 0x0000000508057221 */ /* 0x008fc80000000000 */
[----:B------:R-:W-:Y:S01]  /*0630*/  FADD R5, R6, R5 ;  /* 0x0000000506057221 */ /* 0x000fe20000000000 */
[----:B--2---:R-:W-:Y:S01]  /*0640*/  FADD R4, R13, R4 ;  /* 0x000000040d047221 */ /* 0x004fe20000000000 */
[----:B------:R-:W0:Y:S01]  /*0650*/  LDC.64 R6, c[0x0][0x288] ;  /* 0x0000a200ff067b82 */ /* 0x000e220000000a00 */
[----:B------:R-:W-:Y:S02]  /*0660*/  FADD R9, R9, R22 ;  /* 0x0000001609097221 */ /* 0x000fe40000000000 */
[----:B------:R-:W-:Y:S02]  /*0670*/  FADD R3, R4, R5 ;  /* 0x0000000504037221 */ /* 0x000fe40000000000 */
[----:B------:R-:W-:-:S03]  /*0680*/  FADD R18, R9, R18 ;  /* 0x0000001209127221 */ /* 0x000fc60000000000 */
[----:B------:R-:W1:Y:S01]  /*0690*/  LDC.64 R4, c[0x0][0x290] ;  /* 0x0000a400ff047b82 */ /* 0x000e620000000a00 */
[----:B------:R-:W-:-:S04]  /*06a0*/  FADD R3, R3, R18 ;  /* 0x0000001203037221 */ /* 0x000fc80000000000 */
[----:B------:R-:W-:-:S04]  /*06b0*/  FADD R9, -R14, R3 ;  /* 0x000000030e097221 */ /* 0x000fc80000000100 */
[----:B------:R-:W-:-:S04]  /*06c0*/  FMUL R0, R9, R0 ;  /* 0x0000000009007220 */ /* 0x000fc80000400000 */
[----:B----4-:R-:W-:Y:S01]  /*06d0*/  FFMA R0, R10, R0, R17 ;  /* 0x000000000a007223 */ /* 0x010fe20000000011 */
[----:B0-----:R-:W-:-:S04]  /*06e0*/  IMAD.WIDE R6, R2, 0x4, R6 ;  /* 0x0000000402067825 */ /* 0x001fc800078e0206 */
[----:B------:R-:W-:Y:S01]  /*06f0*/  FSETP.GEU.AND P0, PT, R0, RZ, PT ;  /* 0x000000ff0000720b */ /* 0x000fe20003f0e000 */
[----:B-1----:R-:W-:-:S03]  /*0700*/  IMAD.WIDE R4, R2, 0x4, R4 ;  /* 0x0000000402047825 */ /* 0x002fc600078e0204 */
[----:B------:R-:W-:Y:S01]  /*0710*/  FSEL R11, R0, RZ, P0 ;  /* 0x000000ff000b7208 */ /* 0x000fe20000000000 */
[----:B------:R-:W-:Y:S04]  /*0720*/  STG.E desc[UR4][R20.64], R3 ;  /* 0x0000000314007986 */ /* 0x000fe8000c101904 */
[----:B------:R-:W-:Y:S04]  /*0730*/  STG.E desc[UR4][R6.64], R11 ;  /* 0x0000000b06007986 */ /* 0x000fe8000c101904 */
[----:B------:R-:W-:Y:S01]  /*0740*/  STG.E desc[UR4][R4.64], R9 ;  /* 0x0000000904007986 */ /* 0x000fe2000c101904 */
[----:B------:R-:W-:Y:S05]  /*0750*/  EXIT ;  /* 0x000000000000794d */ /* 0x000fea0003800000 */
.L_x_0:
[----:B------:R-:W-:-:S00]  /*0760*/  BRA `(.L_x_0) ;  /* 0xfffffffc00fc7947 */ /* 0x000fc0000383ffff */
[----:B------:R-:W-:-:S00]  /*0770*/  NOP ;  /* 0x0000000000007918 */ /* 0x000fc00000000000 */
        /* <DEDUP_REMOVED lines=8> */
.L_x_1:


//--------------------- .nv.global.init           --------------------------
	.section	.nv.global.init,"aw",@progbits
.nv.global.init:
	.type		_$_str,@object
	.size		_$_str,(_$_str_$_2 - _$_str)
_$_str:
        /*0000*/ 	.byte	0x5f, 0x5f, 0x43, 0x55, 0x44, 0x41, 0x5f, 0x46, 0x54, 0x5a, 0x00
	.type		_$_str_$_2,@object
	.size		_$_str_$_2,(.L_1 - _$_str_$_2)
_$_str_$_2:
        /*000b*/ 	.byte	0x5f, 0x5f, 0x43, 0x55, 0x44, 0x41, 0x5f, 0x50, 0x52, 0x45, 0x43, 0x5f, 0x53, 0x51, 0x52, 0x54
        /*001b*/ 	.byte	0x00
.L_1:


//--------------------- .nv.constant0.triton_poi_fused__native_batch_norm_legit_no_training__unsafe_index_add_convolution_native_batch_norm_backward_relu_39 --------------------------
	.section	.nv.constant0.triton_poi_fused__native_batch_norm_legit_no_training__unsafe_index_add_convolution_native_batch_norm_backward_relu_39,"a",@progbits
	.sectionflags	@""
	.align	4
.nv.constant0.triton_poi_fused__native_batch_norm_legit_no_training__unsafe_index_add_convolution_native_batch_norm_backward_relu_39:
	.zero		668
